//
// Generated by NVIDIA NVVM Compiler
//
// Compiler Build ID: CL-36424714
// Cuda compilation tools, release 13.0, V13.0.88
// Based on NVVM 20.0.0
//

.version 9.0
.target sm_100
.address_size 64

	// .globl	_Z7set_abcI6__halfEvPT_S2_S2_
.extern .func  (.param .b32 func_retval0) vprintf
(
	.param .b64 vprintf_param_0,
	.param .b64 vprintf_param_1
)
;
.global .align 1 .b8 $str[8] = {118, 32, 61, 32, 37, 102, 10};

.visible .entry _Z7set_abcI6__halfEvPT_S2_S2_(
	.param .u64 .ptr .align 1 _Z7set_abcI6__halfEvPT_S2_S2__param_0,
	.param .u64 .ptr .align 1 _Z7set_abcI6__halfEvPT_S2_S2__param_1,
	.param .u64 .ptr .align 1 _Z7set_abcI6__halfEvPT_S2_S2__param_2
)
{
	.reg .pred 	%p<2>;
	.reg .b16 	%rs<4>;
	.reg .b32 	%r<2>;
	.reg .b64 	%rd<7>;
	.reg .b64 	%fd<4>;

	ld.param.u64 	%rd1, [_Z7set_abcI6__halfEvPT_S2_S2__param_0];
	ld.param.u64 	%rd2, [_Z7set_abcI6__halfEvPT_S2_S2__param_1];
	ld.param.u64 	%rd3, [_Z7set_abcI6__halfEvPT_S2_S2__param_2];
	mov.u32 	%r1, %tid.x;
	setp.ne.s32 	%p1, %r1, 0;
	@%p1 bra 	$L__BB0_2;
	cvta.to.global.u64 	%rd4, %rd1;
	cvta.to.global.u64 	%rd5, %rd2;
	cvta.to.global.u64 	%rd6, %rd3;
	mov.f64 	%fd1, 0d3FF199999999999A;
	// begin inline asm
	{  cvt.rn.f16.f64 %rs1, %fd1;}

	// end inline asm
	st.global.u16 	[%rd4], %rs1;
	mov.f64 	%fd2, 0d400199999999999A;
	// begin inline asm
	{  cvt.rn.f16.f64 %rs2, %fd2;}

	// end inline asm
	st.global.u16 	[%rd5], %rs2;
	mov.f64 	%fd3, 0d400A666666666666;
	// begin inline asm
	{  cvt.rn.f16.f64 %rs3, %fd3;}

	// end inline asm
	st.global.u16 	[%rd6], %rs3;
$L__BB0_2:
	ret;

}
	// .globl	_Z3mmaI6__halfEvPKT_S3_PS1_
.visible .entry _Z3mmaI6__halfEvPKT_S3_PS1_(
	.param .u64 .ptr .align 1 _Z3mmaI6__halfEvPKT_S3_PS1__param_0,
	.param .u64 .ptr .align 1 _Z3mmaI6__halfEvPKT_S3_PS1__param_1,
	.param .u64 .ptr .align 1 _Z3mmaI6__halfEvPKT_S3_PS1__param_2
)
{
	.reg .pred 	%p<3>;
	.reg .b16 	%rs<5>;
	.reg .b32 	%r<23>;
	.reg .b64 	%rd<7>;

	ld.param.u64 	%rd2, [_Z3mmaI6__halfEvPKT_S3_PS1__param_0];
	ld.param.u64 	%rd3, [_Z3mmaI6__halfEvPKT_S3_PS1__param_1];
	ld.param.u64 	%rd4, [_Z3mmaI6__halfEvPKT_S3_PS1__param_2];
	cvta.to.global.u64 	%rd1, %rd4;
	mov.u32 	%r1, %tid.x;
	setp.ne.s32 	%p1, %r1, 0;
	mov.b32 	%r20, 0;
	mov.u32 	%r21, %r20;
	mov.u32 	%r22, %r20;
	@%p1 bra 	$L__BB1_2;
	cvta.to.global.u64 	%rd5, %rd2;
	cvta.to.global.u64 	%rd6, %rd3;
	ld.global.u16 	%rs1, [%rd5];
	mov.b16 	%rs2, 0;
	mov.b32 	%r20, {%rs1, %rs2};
	ld.global.u16 	%rs3, [%rd6];
	mov.b32 	%r21, {%rs3, %rs2};
	ld.global.u16 	%rs4, [%rd1];
	mov.b32 	%r22, {%rs4, %rs2};
$L__BB1_2:
	setp.ne.s32 	%p2, %r1, 0;
	mov.b32 	%r19, 0;
	// begin inline asm
	mma.sync.aligned.m16n8k16.row.col.f16.f16.f16.f16{%r10, %r11}, {%r20, %r19, %r19, %r19}, {%r21, %r19}, {%r22, %r19}
;
	// end inline asm
	@%p2 bra 	$L__BB1_4;
	st.global.u16 	[%rd1], %r10;
$L__BB1_4:
	ret;

}
	// .globl	_Z5printI6__halfEvPT_
.visible .entry _Z5printI6__halfEvPT_(
	.param .u64 .ptr .align 1 _Z5printI6__halfEvPT__param_0
)
{
	.local .align 8 .b8 	__local_depot2[8];
	.reg .b64 	%SP;
	.reg .b64 	%SPL;
	.reg .pred 	%p<2>;
	.reg .b16 	%rs<2>;
	.reg .b32 	%r<8>;
	.reg .b32 	%f<2>;
	.reg .b64 	%rd<7>;
	.reg .b64 	%fd<2>;

	mov.u64 	%SPL, __local_depot2;
	cvta.local.u64 	%SP, %SPL;
	ld.param.u64 	%rd1, [_Z5printI6__halfEvPT__param_0];
	mov.u32 	%r1, %tid.x;
	mov.u32 	%r2, %ctaid.x;
	mov.u32 	%r3, %ntid.x;
	mul.lo.s32 	%r4, %r3, %r2;
	neg.s32 	%r5, %r4;
	setp.ne.s32 	%p1, %r1, %r5;
	@%p1 bra 	$L__BB2_2;
	add.u64 	%rd2, %SP, 0;
	add.u64 	%rd3, %SPL, 0;
	cvta.to.global.u64 	%rd4, %rd1;
	ld.global.u16 	%rs1, [%rd4];
	// begin inline asm
	{  cvt.f32.f16 %f1, %rs1;}

	// end inline asm
	cvt.f64.f32 	%fd1, %f1;
	st.local.f64 	[%rd3], %fd1;
	mov.u64 	%rd5, $str;
	cvta.global.u64 	%rd6, %rd5;
	{ // callseq 0, 0
	.param .b64 param0;
	st.param.b64 	[param0], %rd6;
	.param .b64 param1;
	st.param.b64 	[param1], %rd2;
	.param .b32 retval0;
	call.uni (retval0), 
	vprintf, 
	(
	param0, 
	param1
	);
	ld.param.b32 	%r6, [retval0];
	} // callseq 0
$L__BB2_2:
	ret;

}


// ===== COMPILED SASS (sm_100) =====

	.target	sm_100

	.elftype	@"ET_EXEC"


//--------------------- .note.nv.tkinfo           --------------------------
	.section	.note.nv.tkinfo,"",@"SHT_NOTE"
	.sectionflags	@"SHF_NOTE_NV_TKINFO"
	.tkinfo
        /*0018*/ 	.word	0x00000002
        /*0030*/ 	.string	""
        /*0030*/ 	.string	"ptxas"
        /*0030*/ 	.string	"Cuda compilation tools, release 13.0, V13.0.88"
        /*0030*/ 	.string	"Build cuda_13.0.r13.0/compiler.36424714_0"
        /*0030*/ 	.string	"-arch sm_100 -m 64 "



//--------------------- .note.nv.cuinfo           --------------------------
	.section	.note.nv.cuinfo,"",@"SHT_NOTE"
	.sectionflags	@"SHF_NOTE_NV_CUINFO"
        /*0018*/ 	.short	0x0002
        /*001a*/ 	.short	0x0064
        /*001c*/ 	.short	0x0082
	.zero		2


//--------------------- .nv.info                  --------------------------
	.section	.nv.info,"",@"SHT_CUDA_INFO"
	.align	4


	//----- nvinfo : EIATTR_REGCOUNT
	.align		4
        /*0000*/ 	.byte	0x04, 0x2f
        /*0002*/ 	.short	(.L_2 - .L_1)
	.align		4
.L_1:
        /*0004*/ 	.word	index@(_Z7set_abcI6__halfEvPT_S2_S2_)
        /*0008*/ 	.word	0x0000000c


	//----- nvinfo : EIATTR_FRAME_SIZE
	.align		4
.L_2:
        /*000c*/ 	.byte	0x04, 0x11
        /*000e*/ 	.short	(.L_4 - .L_3)
	.align		4
.L_3:
        /*0010*/ 	.word	index@(_Z7set_abcI6__halfEvPT_S2_S2_)
        /*0014*/ 	.word	0x00000000


	//----- nvinfo : EIATTR_REGCOUNT
	.align		4
.L_4:
        /*0018*/ 	.byte	0x04, 0x2f
        /*001a*/ 	.short	(.L_6 - .L_5)
	.align		4
.L_5:
        /*001c*/ 	.word	index@(_Z3mmaI6__halfEvPKT_S3_PS1_)
        /*0020*/ 	.word	0x00000012


	//----- nvinfo : EIATTR_FRAME_SIZE
	.align		4
.L_6:
        /*0024*/ 	.byte	0x04, 0x11
        /*0026*/ 	.short	(.L_8 - .L_7)
	.align		4
.L_7:
        /*0028*/ 	.word	index@(_Z3mmaI6__halfEvPKT_S3_PS1_)
        /*002c*/ 	.word	0x00000000


	//----- nvinfo : EIATTR_REGCOUNT
	.align		4
.L_8:
        /*0030*/ 	.byte	0x04, 0x2f
        /*0032*/ 	.short	(.L_10 - .L_9)
	.align		4
.L_9:
        /*0034*/ 	.word	index@(_Z5printI6__halfEvPT_)
        /*0038*/ 	.word	0x00000018


	//----- nvinfo : EIATTR_FRAME_SIZE
	.align		4
.L_10:
        /*003c*/ 	.byte	0x04, 0x11
        /*003e*/ 	.short	(.L_12 - .L_11)
	.align		4
.L_11:
        /*0040*/ 	.word	index@(_Z5printI6__halfEvPT_)
        /*0044*/ 	.word	0x00000008


	//----- nvinfo : EIATTR_MIN_STACK_SIZE
	.align		4
.L_12:
        /*0048*/ 	.byte	0x04, 0x12
        /*004a*/ 	.short	(.L_14 - .L_13)
	.align		4
.L_13:
        /*004c*/ 	.word	index@(_Z5printI6__halfEvPT_)
        /*0050*/ 	.word	0x00000008


	//----- nvinfo : EIATTR_MIN_STACK_SIZE
	.align		4
.L_14:
        /*0054*/ 	.byte	0x04, 0x12
        /*0056*/ 	.short	(.L_16 - .L_15)
	.align		4
.L_15:
        /*0058*/ 	.word	index@(_Z3mmaI6__halfEvPKT_S3_PS1_)
        /*005c*/ 	.word	0x00000000


	//----- nvinfo : EIATTR_MIN_STACK_SIZE
	.align		4
.L_16:
        /*0060*/ 	.byte	0x04, 0x12
        /*0062*/ 	.short	(.L_18 - .L_17)
	.align		4
.L_17:
        /*0064*/ 	.word	index@(_Z7set_abcI6__halfEvPT_S2_S2_)
        /*0068*/ 	.word	0x00000000
.L_18:


//--------------------- .nv.compat                --------------------------
	.section	.nv.compat,"",@"SHT_CUDA_COMPAT_INFO"
	.align	4
        /*0000*/ 	.byte	0x02, 0x09, 0x00, 0x00, 0x02, 0x02, 0x01, 0x00, 0x02, 0x05, 0x05, 0x00, 0x03, 0x07, 0x01, 0x01
        /*0010*/ 	.byte	0x02, 0x03, 0x00, 0x00, 0x02, 0x06, 0x01, 0x00, 0x04, 0x0b, 0x08, 0x00, 0x09, 0x00, 0x00, 0x00
        /*0020*/ 	.byte	0x00, 0x00, 0x00, 0x00


//--------------------- .nv.info._Z5printI6__halfEvPT_ --------------------------
	.section	.nv.info._Z5printI6__halfEvPT_,"",@"SHT_CUDA_INFO"
	.sectionflags	@""
	.align	4


	//----- nvinfo : EIATTR_CUDA_API_VERSION
	.align		4
        /*0000*/ 	.byte	0x04, 0x37
        /*0002*/ 	.short	(.L_20 - .L_19)
.L_19:
        /*0004*/ 	.word	0x00000082


	//----- nvinfo : EIATTR_KPARAM_INFO
	.align		4
.L_20:
        /*0008*/ 	.byte	0x04, 0x17
        /*000a*/ 	.short	(.L_22 - .L_21)
.L_21:
        /*000c*/ 	.word	0x00000000
        /*0010*/ 	.short	0x0000
        /*0012*/ 	.short	0x0000
        /*0014*/ 	.byte	0x00, 0xf5, 0x21, 0x00


	//----- nvinfo : EIATTR_SPARSE_MMA_MASK
	.align		4
.L_22:
        /*0018*/ 	.byte	0x03, 0x50
        /*001a*/ 	.short	0x0000


	//----- nvinfo : EIATTR_MAXREG_COUNT
	.align		4
        /*001c*/ 	.byte	0x03, 0x1b
        /*001e*/ 	.short	0x00ff


	//----- nvinfo : EIATTR_EXTERNS
	.align		4
        /*0020*/ 	.byte	0x04, 0x0f
        /*0022*/ 	.short	(.L_24 - .L_23)


	//   ....[0]....
	.align		4
.L_23:
        /*0024*/ 	.word	index@(vprintf)


	//----- nvinfo : EIATTR_MERCURY_ISA_VERSION
	.align		4
.L_24:
        /*0028*/ 	.byte	0x03, 0x5f
        /*002a*/ 	.short	0x0101


	//----- nvinfo : EIATTR_VRC_CTA_INIT_COUNT
	.align		4
        /*002c*/ 	.byte	0x02, 0x4a
	.zero		1
	.zero		1


	//----- nvinfo : EIATTR_SYSCALL_OFFSETS
	.align		4
        /*0030*/ 	.byte	0x04, 0x46
        /*0032*/ 	.short	(.L_26 - .L_25)


	//   ....[0]....
.L_25:
        /*0034*/ 	.word	0x00000190


	//----- nvinfo : EIATTR_EXIT_INSTR_OFFSETS
	.align		4
.L_26:
        /*0038*/ 	.byte	0x04, 0x1c
        /*003a*/ 	.short	(.L_28 - .L_27)


	//   ....[0]....
.L_27:
        /*003c*/ 	.word	0x000000c0


	//   ....[1]....
        /*0040*/ 	.word	0x000001a0


	//----- nvinfo : EIATTR_CRS_STACK_SIZE
	.align		4
.L_28:
        /*0044*/ 	.byte	0x04, 0x1e
        /*0046*/ 	.short	(.L_30 - .L_29)
.L_29:
        /*0048*/ 	.word	0x00000000


	//----- nvinfo : EIATTR_CBANK_PARAM_SIZE
	.align		4
.L_30:
        /*004c*/ 	.byte	0x03, 0x19
        /*004e*/ 	.short	0x0008


	//----- nvinfo : EIATTR_PARAM_CBANK
	.align		4
        /*0050*/ 	.byte	0x04, 0x0a
        /*0052*/ 	.short	(.L_32 - .L_31)
	.align		4
.L_31:
        /*0054*/ 	.word	index@(.nv.constant0._Z5printI6__halfEvPT_)
        /*0058*/ 	.short	0x0380
        /*005a*/ 	.short	0x0008


	//----- nvinfo : EIATTR_SW_WAR
	.align		4
.L_32:
        /*005c*/ 	.byte	0x04, 0x36
        /*005e*/ 	.short	(.L_34 - .L_33)
.L_33:
        /*0060*/ 	.word	0x00000008
.L_34:


//--------------------- .nv.info._Z3mmaI6__halfEvPKT_S3_PS1_ --------------------------
	.section	.nv.info._Z3mmaI6__halfEvPKT_S3_PS1_,"",@"SHT_CUDA_INFO"
	.sectionflags	@""
	.align	4


	//----- nvinfo : EIATTR_CUDA_API_VERSION
	.align		4
        /*0000*/ 	.byte	0x04, 0x37
        /*0002*/ 	.short	(.L_36 - .L_35)
.L_35:
        /*0004*/ 	.word	0x00000082


	//----- nvinfo : EIATTR_KPARAM_INFO
	.align		4
.L_36:
        /*0008*/ 	.byte	0x04, 0x17
        /*000a*/ 	.short	(.L_38 - .L_37)
.L_37:
        /*000c*/ 	.word	0x00000000
        /*0010*/ 	.short	0x0002
        /*0012*/ 	.short	0x0010
        /*0014*/ 	.byte	0x00, 0xf5, 0x21, 0x00


	//----- nvinfo : EIATTR_KPARAM_INFO
	.align		4
.L_38:
        /*0018*/ 	.byte	0x04, 0x17
        /*001a*/ 	.short	(.L_40 - .L_39)
.L_39:
        /*001c*/ 	.word	0x00000000
        /*0020*/ 	.short	0x0001
        /*0022*/ 	.short	0x0008
        /*0024*/ 	.byte	0x00, 0xf5, 0x21, 0x00


	//----- nvinfo : EIATTR_KPARAM_INFO
	.align		4
.L_40:
        /*0028*/ 	.byte	0x04, 0x17
        /*002a*/ 	.short	(.L_42 - .L_41)
.L_41:
        /*002c*/ 	.word	0x00000000
        /*0030*/ 	.short	0x0000
        /*0032*/ 	.short	0x0000
        /*0034*/ 	.byte	0x00, 0xf5, 0x21, 0x00


	//----- nvinfo : EIATTR_SPARSE_MMA_MASK
	.align		4
.L_42:
        /*0038*/ 	.byte	0x03, 0x50
        /*003a*/ 	.short	0x0000


	//----- nvinfo : EIATTR_MAXREG_COUNT
	.align		4
        /*003c*/ 	.byte	0x03, 0x1b
        /*003e*/ 	.short	0x00ff


	//----- nvinfo : EIATTR_MERCURY_ISA_VERSION
	.align		4
        /*0040*/ 	.byte	0x03, 0x5f
        /*0042*/ 	.short	0x0101


	//----- nvinfo : EIATTR_VRC_CTA_INIT_COUNT
	.align		4
        /*0044*/ 	.byte	0x02, 0x4a
	.zero		1
	.zero		1


	//----- nvinfo : EIATTR_EXIT_INSTR_OFFSETS
	.align		4
        /*0048*/ 	.byte	0x04, 0x1c
        /*004a*/ 	.short	(.L_44 - .L_43)


	//   ....[0]....
.L_43:
        /*004c*/ 	.word	0x00000160


	//   ....[1]....
        /*0050*/ 	.word	0x00000190


	//----- nvinfo : EIATTR_CRS_STACK_SIZE
	.align		4
.L_44:
        /*0054*/ 	.byte	0x04, 0x1e
        /*0056*/ 	.short	(.L_46 - .L_45)
.L_45:
        /*0058*/ 	.word	0x00000000


	//----- nvinfo : EIATTR_CBANK_PARAM_SIZE
	.align		4
.L_46:
        /*005c*/ 	.byte	0x03, 0x19
        /*005e*/ 	.short	0x0018


	//----- nvinfo : EIATTR_PARAM_CBANK
	.align		4
        /*0060*/ 	.byte	0x04, 0x0a
        /*0062*/ 	.short	(.L_48 - .L_47)
	.align		4
.L_47:
        /*0064*/ 	.word	index@(.nv.constant0._Z3mmaI6__halfEvPKT_S3_PS1_)
        /*0068*/ 	.short	0x0380
        /*006a*/ 	.short	0x0018


	//----- nvinfo : EIATTR_SW_WAR
	.align		4
.L_48:
        /*006c*/ 	.byte	0x04, 0x36
        /*006e*/ 	.short	(.L_50 - .L_49)
.L_49:
        /*0070*/ 	.word	0x00000008
.L_50:


//--------------------- .nv.info._Z7set_abcI6__halfEvPT_S2_S2_ --------------------------
	.section	.nv.info._Z7set_abcI6__halfEvPT_S2_S2_,"",@"SHT_CUDA_INFO"
	.sectionflags	@""
	.align	4


	//----- nvinfo : EIATTR_CUDA_API_VERSION
	.align		4
        /*0000*/ 	.byte	0x04, 0x37
        /*0002*/ 	.short	(.L_52 - .L_51)
.L_51:
        /*0004*/ 	.word	0x00000082


	//----- nvinfo : EIATTR_KPARAM_INFO
	.align		4
.L_52:
        /*0008*/ 	.byte	0x04, 0x17
        /*000a*/ 	.short	(.L_54 - .L_53)
.L_53:
        /*000c*/ 	.word	0x00000000
        /*0010*/ 	.short	0x0002
        /*0012*/ 	.short	0x0010
        /*0014*/ 	.byte	0x00, 0xf5, 0x21, 0x00


	//----- nvinfo : EIATTR_KPARAM_INFO
	.align		4
.L_54:
        /*0018*/ 	.byte	0x04, 0x17
        /*001a*/ 	.short	(.L_56 - .L_55)
.L_55:
        /*001c*/ 	.word	0x00000000
        /*0020*/ 	.short	0x0001
        /*0022*/ 	.short	0x0008
        /*0024*/ 	.byte	0x00, 0xf5, 0x21, 0x00


	//----- nvinfo : EIATTR_KPARAM_INFO
	.align		4
.L_56:
        /*0028*/ 	.byte	0x04, 0x17
        /*002a*/ 	.short	(.L_58 - .L_57)
.L_57:
        /*002c*/ 	.word	0x00000000
        /*0030*/ 	.short	0x0000
        /*0032*/ 	.short	0x0000
        /*0034*/ 	.byte	0x00, 0xf5, 0x21, 0x00


	//----- nvinfo : EIATTR_SPARSE_MMA_MASK
	.align		4
.L_58:
        /*0038*/ 	.byte	0x03, 0x50
        /*003a*/ 	.short	0x0000


	//----- nvinfo : EIATTR_MAXREG_COUNT
	.align		4
        /*003c*/ 	.byte	0x03, 0x1b
        /*003e*/ 	.short	0x00ff


	//----- nvinfo : EIATTR_MERCURY_ISA_VERSION
	.align		4
        /*0040*/ 	.byte	0x03, 0x5f
        /*0042*/ 	.short	0x0101


	//----- nvinfo : EIATTR_VRC_CTA_INIT_COUNT
	.align		4
        /*0044*/ 	.byte	0x02, 0x4a
	.zero		1
	.zero		1


	//----- nvinfo : EIATTR_EXIT_INSTR_OFFSETS
	.align		4
        /*0048*/ 	.byte	0x04, 0x1c
        /*004a*/ 	.short	(.L_60 - .L_59)


	//   ....[0]....
.L_59:
        /*004c*/ 	.word	0x00000030


	//   ....[1]....
        /*0050*/ 	.word	0x000000e0


	//----- nvinfo : EIATTR_CBANK_PARAM_SIZE
	.align		4
.L_60:
        /*0054*/ 	.byte	0x03, 0x19
        /*0056*/ 	.short	0x0018


	//----- nvinfo : EIATTR_PARAM_CBANK
	.align		4
        /*0058*/ 	.byte	0x04, 0x0a
        /*005a*/ 	.short	(.L_62 - .L_61)
	.align		4
.L_61:
        /*005c*/ 	.word	index@(.nv.constant0._Z7set_abcI6__halfEvPT_S2_S2_)
        /*0060*/ 	.short	0x0380
        /*0062*/ 	.short	0x0018


	//----- nvinfo : EIATTR_SW_WAR
	.align		4
.L_62:
        /*0064*/ 	.byte	0x04, 0x36
        /*0066*/ 	.short	(.L_64 - .L_63)
.L_63:
        /*0068*/ 	.word	0x00000008
.L_64:


//--------------------- .nv.callgraph             --------------------------
	.section	.nv.callgraph,"",@"SHT_CUDA_CALLGRAPH"
	.align	4
	.sectionentsize	8
	.align		4
        /*0000*/ 	.word	0x00000000
	.align		4
        /*0004*/ 	.word	0xffffffff
	.align		4
        /*0008*/ 	.word	index@(_Z5printI6__halfEvPT_)
	.align		4
        /*000c*/ 	.word	index@(vprintf)
	.align		4
        /*0010*/ 	.word	0x00000000
	.align		4
        /*0014*/ 	.word	0xfffffffe
	.align		4
        /*0018*/ 	.word	0x00000000
	.align		4
        /*001c*/ 	.word	0xfffffffd
	.align		4
        /*0020*/ 	.word	0x00000000
	.align		4
        /*0024*/ 	.word	0xfffffffc


//--------------------- .nv.constant4             --------------------------
	.section	.nv.constant4,"a",@progbits
	.align	8
	.align		8
.nv.constant4:
        /*0000*/ 	.dword	vprintf
	.align		8
        /*0008*/ 	.dword	$str


//--------------------- .text._Z5printI6__halfEvPT_ --------------------------
	.section	.text._Z5printI6__halfEvPT_,"ax",@progbits
	.align	128
        .global         _Z5printI6__halfEvPT_
        .type           _Z5printI6__halfEvPT_,@function
        .size           _Z5printI6__halfEvPT_,(.L_x_6 - _Z5printI6__halfEvPT_)
        .other          _Z5printI6__halfEvPT_,@"STO_CUDA_ENTRY STV_DEFAULT"
_Z5printI6__halfEvPT_:
.text._Z5printI6__halfEvPT_:
[----:B------:R-:W0:Y:S08]  /*0000*/  LDC R1, c[0x0][0x37c] ;  /* 0x0000df00ff017b82 */ /* 0x000e300000000800 */
[----:B------:R-:W1:Y:S01]  /*0010*/  S2UR UR4, SR_CTAID.X ;  /* 0x00000000000479c3 */ /* 0x000e620000002500 */
[----:B------:R-:W2:Y:S01]  /*0020*/  S2R R0, SR_TID.X ;  /* 0x0000000000007919 */ /* 0x000ea20000002100 */
[----:B------:R-:W3:Y:S01]  /*0030*/  LDCU UR7, c[0x0][0x2fc] ;  /* 0x00005f80ff0777ac */ /* 0x000ee20008000800 */
[----:B0-----:R-:W-:Y:S01]  /*0040*/  VIADD R1, R1, 0xfffffff8 ;  /* 0xfffffff801017836 */ /* 0x001fe20000000000 */
[----:B------:R-:W0:Y:S01]  /*0050*/  LDCU UR5, c[0x0][0x360] ;  /* 0x00006c00ff0577ac */ /* 0x000e220008000800 */
[----:B------:R-:W4:Y:S01]  /*0060*/  LDCU UR6, c[0x0][0x2f8] ;  /* 0x00005f00ff0677ac */ /* 0x000f220008000800 */
[----:B-1----:R-:W-:-:S04]  /*0070*/  UIADD3 UR4, UPT, UPT, URZ, -UR4, URZ ;  /* 0x80000004ff047290 */ /* 0x002fc8000fffe0ff */
[----:B0-----:R-:W-:Y:S01]  /*0080*/  UIMAD UR5, UR4, UR5, URZ ;  /* 0x00000005040572a4 */ /* 0x001fe2000f8e02ff */
[----:B----4-:R-:W-:-:S05]  /*0090*/  IADD3 R6, P1, PT, R1, UR6, RZ ;  /* 0x0000000601067c10 */ /* 0x010fca000ff3e0ff */
[----:B--2---:R-:W-:Y:S01]  /*00a0*/  ISETP.NE.AND P0, PT, R0, UR5, PT ;  /* 0x0000000500007c0c */ /* 0x004fe2000bf05270 */
[----:B---3--:R-:W-:-:S12]  /*00b0*/  IMAD.X R7, RZ, RZ, UR7, P1 ;  /* 0x00000007ff077e24 */ /* 0x008fd800088e06ff */
[----:B------:R-:W-:Y:S05]  /*00c0*/  @P0 EXIT ;  /* 0x000000000000094d */ /* 0x000fea0003800000 */
[----:B------:R-:W0:Y:S01]  /*00d0*/  LDC.64 R2, c[0x0][0x380] ;  /* 0x0000e000ff027b82 */ /* 0x000e220000000a00 */
[----:B------:R-:W0:Y:S02]  /*00e0*/  LDCU.64 UR4, c[0x0][0x358] ;  /* 0x00006b00ff0477ac */ /* 0x000e240008000a00 */
[----:B0-----:R-:W2:Y:S01]  /*00f0*/  LDG.E.U16 R0, desc[UR4][R2.64] ;  /* 0x0000000402007981 */ /* 0x001ea2000c1e1500 */
[----:B------:R-:W-:Y:S01]  /*0100*/  MOV R10, 0x0 ;  /* 0x00000000000a7802 */ /* 0x000fe20000000f00 */
[----:B------:R-:W0:Y:S05]  /*0110*/  LDCU.64 UR4, c[0x4][0x8] ;  /* 0x01000100ff0477ac */ /* 0x000e2a0008000a00 */
[----:B------:R-:W1:Y:S01]  /*0120*/  LDC.64 R10, c[0x4][R10] ;  /* 0x010000000a0a7b82 */ /* 0x000e620000000a00 */
[----:B0-----:R-:W-:Y:S01]  /*0130*/  MOV R4, UR4 ;  /* 0x0000000400047c02 */ /* 0x001fe20008000f00 */
[----:B------:R-:W-:-:S02]  /*0140*/  IMAD.U32 R5, RZ, RZ, UR5 ;  /* 0x00000005ff057e24 */ /* 0x000fc4000f8e00ff */
[----:B--2---:R-:W-:-:S04]  /*0150*/  HADD2.F32 R0, -RZ, R0.H0_H0 ;  /* 0x20000000ff007230 */ /* 0x004fc80000004100 */
[----:B------:R-:W0:Y:S02]  /*0160*/  F2F.F64.F32 R8, R0 ;  /* 0x0000000000087310 */ /* 0x000e240000201800 */
[----:B01----:R0:W-:Y:S02]  /*0170*/  STL.64 [R1], R8 ;  /* 0x0000000801007387 */ /* 0x0031e40000100a00 */
[----:B------:R-:W-:-:S07]  /*0180*/  LEPC R20, `(.L_x_0) ;  /* 0x000000001014794e */ /* 0x000fce0000000000 */
[----:B0-----:R-:W-:Y:S05]  /*0190*/  CALL.ABS.NOINC R10 ;  /* 0x000000000a007343 */ /* 0x001fea0003c00000 */
.L_x_0:
[----:B------:R-:W-:Y:S05]  /*01a0*/  EXIT ;  /* 0x000000000000794d */ /* 0x000fea0003800000 */
.L_x_1:
[----:B------:R-:W-:-:S00]  /*01b0*/  BRA `(.L_x_1) ;  /* 0xfffffffc00fc7947 */ /* 0x000fc0000383ffff */
[----:B------:R-:W-:-:S00]  /*01c0*/  NOP ;  /* 0x0000000000007918 */ /* 0x000fc00000000000 */
        /* <DEDUP_REMOVED lines=11> */
.L_x_6:


//--------------------- .text._Z3mmaI6__halfEvPKT_S3_PS1_ --------------------------
	.section	.text._Z3mmaI6__halfEvPKT_S3_PS1_,"ax",@progbits
	.align	128
        .global         _Z3mmaI6__halfEvPKT_S3_PS1_
        .type           _Z3mmaI6__halfEvPKT_S3_PS1_,@function
        .size           _Z3mmaI6__halfEvPKT_S3_PS1_,(.L_x_7 - _Z3mmaI6__halfEvPKT_S3_PS1_)
        .other          _Z3mmaI6__halfEvPKT_S3_PS1_,@"STO_CUDA_ENTRY STV_DEFAULT"
_Z3mmaI6__halfEvPKT_S3_PS1_:
.text._Z3mmaI6__halfEvPKT_S3_PS1_:
[----:B------:R-:W-:Y:S01]  /*0000*/  LDC R1, c[0x0][0x37c] ;  /* 0x0000df00ff017b82 */ /* 0x000fe20000000800 */
[----:B------:R-:W0:Y:S01]  /*0010*/  S2R R0, SR_TID.X ;  /* 0x0000000000007919 */ /* 0x000e220000002100 */
[----:B------:R-:W1:Y:S01]  /*0020*/  LDCU.64 UR4, c[0x0][0x358] ;  /* 0x00006b00ff0477ac */ /* 0x000e620008000a00 */
[----:B------:R-:W-:Y:S01]  /*0030*/  BSSY.RECONVERGENT B0, `(.L_x_2) ;  /* 0x0000010000007945 */ /* 0x000fe20003800200 */
[----:B------:R-:W-:Y:S02]  /*0040*/  CS2R R12, SRZ ;  /* 0x00000000000c7805 */ /* 0x000fe4000001ff00 */
[----:B------:R-:W-:Y:S02]  /*0050*/  CS2R R14, SRZ ;  /* 0x00000000000e7805 */ /* 0x000fe4000001ff00 */
[----:B------:R-:W-:Y:S02]  /*0060*/  CS2R R4, SRZ ;  /* 0x0000000000047805 */ /* 0x000fe4000001ff00 */
[----:B------:R-:W-:-:S02]  /*0070*/  CS2R R6, SRZ ;  /* 0x0000000000067805 */ /* 0x000fc4000001ff00 */
[----:B0-----:R-:W-:-:S13]  /*0080*/  ISETP.NE.AND P0, PT, R0, RZ, PT ;  /* 0x000000ff0000720c */ /* 0x001fda0003f05270 */
[----:B-1----:R-:W-:Y:S05]  /*0090*/  @P0 BRA `(.L_x_3) ;  /* 0x0000000000240947 */ /* 0x002fea0003800000 */
[----:B------:R-:W0:Y:S08]  /*00a0*/  LDC.64 R8, c[0x0][0x388] ;  /* 0x0000e200ff087b82 */ /* 0x000e300000000a00 */
[----:B------:R-:W1:Y:S08]  /*00b0*/  LDC.64 R10, c[0x0][0x390] ;  /* 0x0000e400ff0a7b82 */ /* 0x000e700000000a00 */
[----:B------:R-:W2:Y:S01]  /*00c0*/  LDC.64 R2, c[0x0][0x380] ;  /* 0x0000e000ff027b82 */ /* 0x000ea20000000a00 */
[----:B0-----:R-:W3:Y:S04]  /*00d0*/  LDG.E.U16 R8, desc[UR4][R8.64] ;  /* 0x0000000408087981 */ /* 0x001ee8000c1e1500 */
[----:B-1----:R-:W4:Y:S04]  /*00e0*/  LDG.E.U16 R10, desc[UR4][R10.64] ;  /* 0x000000040a0a7981 */ /* 0x002f28000c1e1500 */
[----:B--2---:R-:W2:Y:S01]  /*00f0*/  LDG.E.U16 R2, desc[UR4][R2.64] ;  /* 0x0000000402027981 */ /* 0x004ea2000c1e1500 */
[----:B---3--:R-:W-:-:S02]  /*0100*/  PRMT R12, R8, 0x5410, RZ ;  /* 0x00005410080c7816 */ /* 0x008fc400000000ff */
[----:B----4-:R-:W-:Y:S02]  /*0110*/  PRMT R14, R10, 0x5410, RZ ;  /* 0x000054100a0e7816 */ /* 0x010fe400000000ff */
[----:B--2---:R-:W-:-:S07]  /*0120*/  PRMT R4, R2, 0x5410, RZ ;  /* 0x0000541002047816 */ /* 0x004fce00000000ff */
.L_x_3:
[----:B------:R-:W-:Y:S05]  /*0130*/  BSYNC.RECONVERGENT B0 ;  /* 0x0000000000007941 */ /* 0x000fea0003800200 */
.L_x_2:
[----:B------:R-:W-:Y:S01]  /*0140*/  HMMA.16816.F16 R4, R4, R12, R14 ;  /* 0x0000000c0404723c */ /* 0x000fe2000000080e */
[----:B------:R-:W-:-:S04]  /*0150*/  NOP ;  /* 0x0000000000007918 */ /* 0x000fc80000000000 */
[----:B------:R-:W-:-:S15]  /*0160*/  @P0 EXIT ;  /* 0x000000000000094d */ /* 0x000fde0003800000 */
[----:B------:R-:W0:Y:S02]  /*0170*/  LDC.64 R2, c[0x0][0x390] ;  /* 0x0000e400ff027b82 */ /* 0x000e240000000a00 */
[----:B0-----:R-:W-:Y:S01]  /*0180*/  STG.E.U16 desc[UR4][R2.64], R4 ;  /* 0x0000000402007986 */ /* 0x001fe2000c101504 */
[----:B------:R-:W-:Y:S05]  /*0190*/  EXIT ;  /* 0x000000000000794d */ /* 0x000fea0003800000 */
.L_x_4:
        /* <DEDUP_REMOVED lines=14> */
.L_x_7:


//--------------------- .text._Z7set_abcI6__halfEvPT_S2_S2_ --------------------------
	.section	.text._Z7set_abcI6__halfEvPT_S2_S2_,"ax",@progbits
	.align	128
        .global         _Z7set_abcI6__halfEvPT_S2_S2_
        .type           _Z7set_abcI6__halfEvPT_S2_S2_,@function
        .size           _Z7set_abcI6__halfEvPT_S2_S2_,(.L_x_8 - _Z7set_abcI6__halfEvPT_S2_S2_)
        .other          _Z7set_abcI6__halfEvPT_S2_S2_,@"STO_CUDA_ENTRY STV_DEFAULT"
_Z7set_abcI6__halfEvPT_S2_S2_:
.text._Z7set_abcI6__halfEvPT_S2_S2_:
[----:B------:R-:W-:Y:S01]  /*0000*/  LDC R1, c[0x0][0x37c] ;  /* 0x0000df00ff017b82 */ /* 0x000fe20000000800 */
[----:B------:R-:W0:Y:S02]  /*0010*/  S2R R0, SR_TID.X ;  /* 0x0000000000007919 */ /* 0x000e240000002100 */
[----:B0-----:R-:W-:-:S13]  /*0020*/  ISETP.NE.AND P0, PT, R0, RZ, PT ;  /* 0x000000ff0000720c */ /* 0x001fda0003f05270 */
[----:B------:R-:W-:Y:S05]  /*0030*/  @P0 EXIT ;  /* 0x000000000000094d */ /* 0x000fea0003800000 */
[----:B------:R-:W0:Y:S01]  /*0040*/  LDC.64 R2, c[0x0][0x380] ;  /* 0x0000e000ff027b82 */ /* 0x000e220000000a00 */
[----:B------:R-:W0:Y:S01]  /*0050*/  LDCU.64 UR4, c[0x0][0x358] ;  /* 0x00006b00ff0477ac */ /* 0x000e220008000a00 */
[----:B------:R-:W-:Y:S02]  /*0060*/  HFMA2 R8, -RZ, RZ, 0, 2.19921875 ;  /* 0x00004066ff087431 */ /* 0x000fe400000001ff */
[----:B------:R-:W-:Y:S02]  /*0070*/  IMAD.MOV.U32 R0, RZ, RZ, 0x3c66 ;  /* 0x00003c66ff007424 */ /* 0x000fe400078e00ff */
[----:B------:R-:W-:Y:S02]  /*0080*/  IMAD.MOV.U32 R9, RZ, RZ, 0x429a ;  /* 0x0000429aff097424 */ /* 0x000fe400078e00ff */
[----:B------:R-:W1:Y:S08]  /*0090*/  LDC.64 R4, c[0x0][0x388] ;  /* 0x0000e200ff047b82 */ /* 0x000e700000000a00 */
[----:B------:R-:W2:Y:S01]  /*00a0*/  LDC.64 R6, c[0x0][0x390] ;  /* 0x0000e400ff067b82 */ /* 0x000ea20000000a00 */
[----:B0-----:R-:W-:Y:S04]  /*00b0*/  STG.E.U16 desc[UR4][R2.64], R0 ;  /* 0x0000000002007986 */ /* 0x001fe8000c101504 */
[----:B-1----:R-:W-:Y:S04]  /*00c0*/  STG.E.U16 desc[UR4][R4.64], R8 ;  /* 0x0000000804007986 */ /* 0x002fe8000c101504 */
[----:B--2---:R-:W-:Y:S01]  /*00d0*/  STG.E.U16 desc[UR4][R6.64], R9 ;  /* 0x0000000906007986 */ /* 0x004fe2000c101504 */
[----:B------:R-:W-:Y:S05]  /*00e0*/  EXIT ;  /* 0x000000000000794d */ /* 0x000fea0003800000 */
.L_x_5:
        /* <DEDUP_REMOVED lines=9> */
.L_x_8:


//--------------------- .nv.global.init           --------------------------
	.section	.nv.global.init,"aw",@progbits
.nv.global.init:
	.type		$str,@object
	.size		$str,(.L_0 - $str)
$str:
        /*0000*/ 	.byte	0x76, 0x20, 0x3d, 0x20, 0x25, 0x66, 0x0a, 0x00
.L_0:


//--------------------- .nv.shared.reserved.0     --------------------------
	.section	.nv.shared.reserved.0,"aw",@nobits
	.weak		__nv_reservedSMEM_offset_0_alias
	.size		__nv_reservedSMEM_offset_0_alias, 0, 64
	.other		__nv_reservedSMEM_offset_0_alias,@"STO_CUDA_RESERVED_SHARED STV_DEFAULT"
__nv_reservedSMEM_offset_0_alias:
	.zero		0
	.zero		64


//--------------------- .nv.constant0._Z5printI6__halfEvPT_ --------------------------
	.section	.nv.constant0._Z5printI6__halfEvPT_,"a",@progbits
	.sectionflags	@""
	.align	4
.nv.constant0._Z5printI6__halfEvPT_:
	.zero		904


//--------------------- .nv.constant0._Z3mmaI6__halfEvPKT_S3_PS1_ --------------------------
	.section	.nv.constant0._Z3mmaI6__halfEvPKT_S3_PS1_,"a",@progbits
	.sectionflags	@""
	.align	4
.nv.constant0._Z3mmaI6__halfEvPKT_S3_PS1_:
	.zero		920


//--------------------- .nv.constant0._Z7set_abcI6__halfEvPT_S2_S2_ --------------------------
	.section	.nv.constant0._Z7set_abcI6__halfEvPT_S2_S2_,"a",@progbits
	.sectionflags	@""
	.align	4
.nv.constant0._Z7set_abcI6__halfEvPT_S2_S2_:
	.zero		920


//--------------------- SYMBOLS --------------------------

	.type		.nv.reservedSmem.offset0,@object
	.size		.nv.reservedSmem.offset0,0x4
	.type		vprintf,@function
